	.headerflags	@"EF_CUDA_TEXMODE_UNIFIED EF_CUDA_64BIT_ADDRESS EF_CUDA_ACCELERATORS EF_CUDA_SM90 EF_CUDA_VIRTUAL_SM(EF_CUDA_SM90)"
	.elftype	@"ET_EXEC"


//--------------------- .nv.info                  --------------------------
	.section	.nv.info,"",@"SHT_CUDA_INFO"
	.align	4


	//----- nvinfo : EIATTR_REGCOUNT
	.align		4
        /*0000*/ 	.byte	0x04, 0x2f
        /*0002*/ 	.short	(.L_3 - .L_2)
	.align		4
.L_2:
        /*0004*/ 	.word	index@(triton_poi_fused__native_batch_norm_legit_no_training_convolution_leaky_relu_1)
        /*0008*/ 	.word	0x0000001e


	//----- nvinfo : EIATTR_MIN_STACK_SIZE
	.align		4
.L_3:
        /*000c*/ 	.byte	0x04, 0x12
        /*000e*/ 	.short	(.L_5 - .L_4)
	.align		4
.L_4:
        /*0010*/ 	.word	index@(triton_poi_fused__native_batch_norm_legit_no_training_convolution_leaky_relu_1)
        /*0014*/ 	.word	0x00000000


	//----- nvinfo : EIATTR_FRAME_SIZE
	.align		4
.L_5:
        /*0018*/ 	.byte	0x04, 0x11
        /*001a*/ 	.short	(.L_7 - .L_6)
	.align		4
.L_6:
        /*001c*/ 	.word	index@(triton_poi_fused__native_batch_norm_legit_no_training_convolution_leaky_relu_1)
        /*0020*/ 	.word	0x00000000


	//----- nvinfo : EIATTR_MIN_STACK_SIZE
	.align		4
.L_7:
        /*0024*/ 	.byte	0x04, 0x12
        /*0026*/ 	.short	(.L_9 - .L_8)
	.align		4
.L_8:
        /*0028*/ 	.word	index@(triton_poi_fused__native_batch_norm_legit_no_training_convolution_leaky_relu_1)
        /*002c*/ 	.word	0x00000000
.L_9:


//--------------------- .nv.info.triton_poi_fused__native_batch_norm_legit_no_training_convolution_leaky_relu_1 --------------------------
	.section	.nv.info.triton_poi_fused__native_batch_norm_legit_no_training_convolution_leaky_relu_1,"",@"SHT_CUDA_INFO"
	.sectionflags	@""
	.align	4


	//----- nvinfo : EIATTR_CUDA_API_VERSION
	.align		4
        /*0000*/ 	.byte	0x04, 0x37
        /*0002*/ 	.short	(.L_11 - .L_10)
.L_10:
        /*0004*/ 	.word	0x0000007c


	//----- nvinfo : EIATTR_KPARAM_INFO
	.align		4
.L_11:
        /*0008*/ 	.byte	0x04, 0x17
        /*000a*/ 	.short	(.L_13 - .L_12)
.L_12:
        /*000c*/ 	.word	0x00000000
        /*0010*/ 	.short	0x0008
        /*0012*/ 	.short	0x003c
        /*0014*/ 	.byte	0x00, 0xf0, 0x11, 0x00


	//----- nvinfo : EIATTR_KPARAM_INFO
	.align		4
.L_13:
        /*0018*/ 	.byte	0x04, 0x17
        /*001a*/ 	.short	(.L_15 - .L_14)
.L_14:
        /*001c*/ 	.word	0x00000000
        /*0020*/ 	.short	0x0007
        /*0022*/ 	.short	0x0038
        /*0024*/ 	.byte	0x00, 0xf0, 0x11, 0x00


	//----- nvinfo : EIATTR_KPARAM_INFO
	.align		4
.L_15:
        /*0028*/ 	.byte	0x04, 0x17
        /*002a*/ 	.short	(.L_17 - .L_16)
.L_16:
        /*002c*/ 	.word	0x00000000
        /*0030*/ 	.short	0x0006
        /*0032*/ 	.short	0x0030
        /*0034*/ 	.byte	0x00, 0xf4, 0x21, 0x00


	//----- nvinfo : EIATTR_KPARAM_INFO
	.align		4
.L_17:
        /*0038*/ 	.byte	0x04, 0x17
        /*003a*/ 	.short	(.L_19 - .L_18)
.L_18:
        /*003c*/ 	.word	0x00000000
        /*0040*/ 	.short	0x0005
        /*0042*/ 	.short	0x0028
        /*0044*/ 	.byte	0x00, 0xf4, 0x21, 0x00


	//----- nvinfo : EIATTR_KPARAM_INFO
	.align		4
.L_19:
        /*0048*/ 	.byte	0x04, 0x17
        /*004a*/ 	.short	(.L_21 - .L_20)
.L_20:
        /*004c*/ 	.word	0x00000000
        /*0050*/ 	.short	0x0004
        /*0052*/ 	.short	0x0020
        /*0054*/ 	.byte	0x00, 0xf4, 0x21, 0x00


	//----- nvinfo : EIATTR_KPARAM_INFO
	.align		4
.L_21:
        /*0058*/ 	.byte	0x04, 0x17
        /*005a*/ 	.short	(.L_23 - .L_22)
.L_22:
        /*005c*/ 	.word	0x00000000
        /*0060*/ 	.short	0x0003
        /*0062*/ 	.short	0x0018
        /*0064*/ 	.byte	0x00, 0xf4, 0x21, 0x00


	//----- nvinfo : EIATTR_KPARAM_INFO
	.align		4
.L_23:
        /*0068*/ 	.byte	0x04, 0x17
        /*006a*/ 	.short	(.L_25 - .L_24)
.L_24:
        /*006c*/ 	.word	0x00000000
        /*0070*/ 	.short	0x0002
        /*0072*/ 	.short	0x0010
        /*0074*/ 	.byte	0x00, 0xf4, 0x21, 0x00


	//----- nvinfo : EIATTR_KPARAM_INFO
	.align		4
.L_25:
        /*0078*/ 	.byte	0x04, 0x17
        /*007a*/ 	.short	(.L_27 - .L_26)
.L_26:
        /*007c*/ 	.word	0x00000000
        /*0080*/ 	.short	0x0001
        /*0082*/ 	.short	0x0008
        /*0084*/ 	.byte	0x00, 0xf4, 0x21, 0x00


	//----- nvinfo : EIATTR_KPARAM_INFO
	.align		4
.L_27:
        /*0088*/ 	.byte	0x04, 0x17
        /*008a*/ 	.short	(.L_29 - .L_28)
.L_28:
        /*008c*/ 	.word	0x00000000
        /*0090*/ 	.short	0x0000
        /*0092*/ 	.short	0x0000
        /*0094*/ 	.byte	0x00, 0xf4, 0x21, 0x00


	//----- nvinfo : EIATTR_SPARSE_MMA_MASK
	.align		4
.L_29:
        /*0098*/ 	.byte	0x03, 0x50
        /*009a*/ 	.short	0x0000


	//----- nvinfo : EIATTR_MAXREG_COUNT
	.align		4
        /*009c*/ 	.byte	0x03, 0x1b
        /*009e*/ 	.short	0x00ff


	//----- nvinfo : EIATTR_EXIT_INSTR_OFFSETS
	.align		4
        /*00a0*/ 	.byte	0x04, 0x1c
        /*00a2*/ 	.short	(.L_31 - .L_30)


	//   ....[0]....
.L_30:
        /*00a4*/ 	.word	0x000005e0


	//   ....[1]....
        /*00a8*/ 	.word	0x00000630


	//----- nvinfo : EIATTR_REQNTID
	.align		4
.L_31:
        /*00ac*/ 	.byte	0x04, 0x10
        /*00ae*/ 	.short	(.L_33 - .L_32)
.L_32:
        /*00b0*/ 	.word	0x00000080
        /*00b4*/ 	.word	0x00000001
        /*00b8*/ 	.word	0x00000001


	//----- nvinfo : EIATTR_CBANK_PARAM_SIZE
	.align		4
.L_33:
        /*00bc*/ 	.byte	0x03, 0x19
        /*00be*/ 	.short	0x0040


	//----- nvinfo : EIATTR_PARAM_CBANK
	.align		4
        /*00c0*/ 	.byte	0x04, 0x0a
        /*00c2*/ 	.short	(.L_35 - .L_34)
	.align		4
.L_34:
        /*00c4*/ 	.word	index@(.nv.constant0.triton_poi_fused__native_batch_norm_legit_no_training_convolution_leaky_relu_1)
        /*00c8*/ 	.short	0x0210
        /*00ca*/ 	.short	0x0040


	//----- nvinfo : EIATTR_SW_WAR
	.align		4
.L_35:
        /*00cc*/ 	.byte	0x04, 0x36
        /*00ce*/ 	.short	(.L_37 - .L_36)
.L_36:
        /*00d0*/ 	.word	0x00000008
.L_37:


//--------------------- .nv.callgraph             --------------------------
	.section	.nv.callgraph,"",@"SHT_CUDA_CALLGRAPH"
	.align	4
	.sectionentsize	8
	.align		4
        /*0000*/ 	.word	0x00000000
	.align		4
        /*0004*/ 	.word	0xffffffff
	.align		4
        /*0008*/ 	.word	0x00000000
	.align		4
        /*000c*/ 	.word	0xfffffffe
	.align		4
        /*0010*/ 	.word	0x00000000
	.align		4
        /*0014*/ 	.word	0xfffffffd
	.align		4
        /*0018*/ 	.word	0x00000000
	.align		4
        /*001c*/ 	.word	0xfffffffc


//--------------------- .nv.constant4             --------------------------
	.section	.nv.constant4,"a",@progbits
	.align	8
	.align		8
.nv.constant4:
        /*0000*/ 	.dword	_$_str
	.align		8
        /*0008*/ 	.dword	_$_str_$_2


//--------------------- .text.triton_poi_fused__native_batch_norm_legit_no_training_convolution_leaky_relu_1 --------------------------
	.section	.text.triton_poi_fused__native_batch_norm_legit_no_training_convolution_leaky_relu_1,"ax",@progbits
	.sectionflags	@"SHF_BARRIERS=1"
	.align	128
        .global         triton_poi_fused__native_batch_norm_legit_no_training_convolution_leaky_relu_1
        .type           triton_poi_fused__native_batch_norm_legit_no_training_convolution_leaky_relu_1,@function
        .size           triton_poi_fused__native_batch_norm_legit_no_training_convolution_leaky_relu_1,(.L_x_1 - triton_poi_fused__native_batch_norm_legit_no_training_convolution_leaky_relu_1)
        .other          triton_poi_fused__native_batch_norm_legit_no_training_convolution_leaky_relu_1,@"STO_CUDA_ENTRY STV_DEFAULT"
triton_poi_fused__native_batch_norm_legit_no_training_convolution_leaky_relu_1:
.text.triton_poi_fused__native_batch_norm_legit_no_training_convolution_leaky_relu_1:
[----:B------:R-:W0:Y:S01]  /*0000*/  LDC R1, c[0x0][0x28] ;  /* 0x00000a00ff017b82 */ /* 0x000e220000000800 */
[----:B------:R-:W1:Y:S07]  /*0010*/  S2R R22, SR_TID.X ;  /* 0x0000000000167919 */ /* 0x000e6e0000002100 */
[----:B------:R-:W2:Y:S01]  /*0020*/  LDC.64 R2, c[0x0][0x228] ;  /* 0x00008a00ff027b82 */ /* 0x000ea20000000a00 */
[----:B------:R-:W-:Y:S01]  /*0030*/  CS2R R6, SRZ ;  /* 0x0000000000067805 */ /* 0x000fe2000001ff00 */
[----:B------:R-:W-:Y:S01]  /*0040*/  ULDC.64 UR6, c[0x0][0x208] ;  /* 0x0000820000067ab9 */ /* 0x000fe20000000a00 */
[----:B------:R-:W3:Y:S01]  /*0050*/  S2R R20, SR_CTAID.X ;  /* 0x0000000000147919 */ /* 0x000ee20000002500 */
[----:B------:R-:W4:Y:S04]  /*0060*/  S2R R0, SR_CTAID.Y ;  /* 0x0000000000007919 */ /* 0x000f280000002600 */
[----:B------:R-:W5:Y:S08]  /*0070*/  LDC.64 R4, c[0x0][0x210] ;  /* 0x00008400ff047b82 */ /* 0x000f700000000a00 */
[----:B------:R-:W5:Y:S08]  /*0080*/  LDC.64 R16, c[0x0][0x218] ;  /* 0x00008600ff107b82 */ /* 0x000f700000000a00 */
[----:B------:R-:W5:Y:S01]  /*0090*/  LDC.64 R18, c[0x0][0x220] ;  /* 0x00008800ff127b82 */ /* 0x000f620000000a00 */
[----:B-1----:R-:W-:-:S07]  /*00a0*/  IMAD.SHL.U32 R21, R22, 0x2, RZ ;  /* 0x0000000216157824 */ /* 0x002fce00078e00ff */
[----:B------:R-:W1:Y:S01]  /*00b0*/  LDC.64 R12, c[0x0][0x238] ;  /* 0x00008e00ff0c7b82 */ /* 0x000e620000000a00 */
[----:B------:R-:W-:-:S04]  /*00c0*/  LOP3.LUT R21, R21, 0xfe, RZ, 0xc0, !PT ;  /* 0x000000fe15157812 */ /* 0x000fc800078ec0ff */
[----:B---3--:R-:W-:-:S03]  /*00d0*/  PRMT R23, R21, 0x6540, R20 ;  /* 0x0000654015177816 */ /* 0x008fc60000000014 */
[----:B------:R-:W3:Y:S01]  /*00e0*/  LDC.64 R14, c[0x0][0x230] ;  /* 0x00008c00ff0e7b82 */ /* 0x000ee20000000a00 */
[C---:B------:R-:W-:Y:S01]  /*00f0*/  ISETP.GE.AND P2, PT, R23.reuse, 0x100, PT ;  /* 0x000001001700780c */ /* 0x040fe20003f46270 */
[----:B--2---:R-:W-:-:S12]  /*0100*/  IMAD.WIDE R2, R23, 0x4, R2 ;  /* 0x0000000417027825 */ /* 0x004fd800078e0202 */
[----:B------:R2:W3:Y:S01]  /*0110*/  @!P2 LDG.E.EL.64 R6, desc[UR6][R2.64] ;  /* 0x000000060206a981 */ /* 0x0004e2000c2e1b00 */
[C---:B----4-:R-:W-:Y:S01]  /*0120*/  ISETP.GE.AND P0, PT, R0.reuse, 0x40, PT ;  /* 0x000000400000780c */ /* 0x050fe20003f06270 */
[----:B------:R-:W-:Y:S01]  /*0130*/  IMAD R9, R0, 0x100, R23 ;  /* 0x0000010000097824 */ /* 0x000fe200078e0217 */
[----:B------:R-:W-:Y:S01]  /*0140*/  CS2R R10, SRZ ;  /* 0x00000000000a7805 */ /* 0x000fe2000001ff00 */
[C---:B0----5:R-:W-:Y:S01]  /*0150*/  IMAD.WIDE R16, R23.reuse, 0x4, R16 ;  /* 0x0000000417107825 */ /* 0x061fe200078e0210 */
[----:B------:R-:W-:-:S03]  /*0160*/  ISETP.LT.AND P1, PT, R23, 0x100, !P0 ;  /* 0x000001001700780c */ /* 0x000fc60004721270 */
[----:B------:R-:W-:Y:S01]  /*0170*/  IMAD.WIDE R4, R9, 0x4, R4 ;  /* 0x0000000409047825 */ /* 0x000fe200078e0204 */
[----:B------:R-:W-:Y:S02]  /*0180*/  CS2R R8, SRZ ;  /* 0x0000000000087805 */ /* 0x000fe4000001ff00 */
[----:B--2---:R-:W-:Y:S01]  /*0190*/  CS2R R2, SRZ ;  /* 0x0000000000027805 */ /* 0x004fe2000001ff00 */
[----:B------:R0:W2:Y:S01]  /*01a0*/  @!P2 LDG.E.EL.64 R10, desc[UR6][R16.64] ;  /* 0x00000006100aa981 */ /* 0x0000a2000c2e1b00 */
[----:B------:R-:W-:Y:S01]  /*01b0*/  IMAD.WIDE R18, R23, 0x4, R18 ;  /* 0x0000000417127825 */ /* 0x000fe200078e0212 */
[----:B------:R-:W-:-:S03]  /*01c0*/  CS2R R24, SRZ ;  /* 0x0000000000187805 */ /* 0x000fc6000001ff00 */
[C---:B-1----:R-:W-:Y:S01]  /*01d0*/  IMAD.WIDE R26, R23.reuse, 0x4, R12 ;  /* 0x00000004171a7825 */ /* 0x042fe200078e020c */
[----:B------:R-:W4:Y:S04]  /*01e0*/  @!P2 LDG.E.EL.64 R2, desc[UR6][R18.64] ;  /* 0x000000061202a981 */ /* 0x000f28000c2e1b00 */
[----:B------:R-:W2:Y:S01]  /*01f0*/  @P1 LDG.E.EL.64 R8, desc[UR6][R4.64] ;  /* 0x0000000604081981 */ /* 0x000ea2000c2e1b00 */
[----:B------:R-:W-:Y:S01]  /*0200*/  CS2R R12, SRZ ;  /* 0x00000000000c7805 */ /* 0x000fe2000001ff00 */
[----:B---3--:R-:W-:-:S05]  /*0210*/  IMAD.WIDE R14, R23, 0x4, R14 ;  /* 0x00000004170e7825 */ /* 0x008fca00078e020e */
[----:B------:R-:W3:Y:S04]  /*0220*/  @!P2 LDG.E.EL.64 R24, desc[UR6][R14.64] ;  /* 0x000000060e18a981 */ /* 0x000ee8000c2e1b00 */
[----:B------:R-:W3:Y:S01]  /*0230*/  @!P2 LDG.E.EL.64 R12, desc[UR6][R26.64] ;  /* 0x000000061a0ca981 */ /* 0x000ee2000c2e1b00 */
[----:B------:R-:W1:Y:S01]  /*0240*/  S2UR UR5, SR_CgaCtaId ;  /* 0x00000000000579c3 */ /* 0x000e620000008800 */
[----:B------:R-:W-:Y:S02]  /*0250*/  UMOV UR4, 0x400 ;  /* 0x0000040000047882 */ /* 0x000fe40000000000 */
[----:B-1----:R-:W-:-:S06]  /*0260*/  UPRMT UR4, UR5, 0x654, UR4 ;  /* 0x0000065405047896 */ /* 0x002fcc0008000004 */
[----:B------:R-:W-:Y:S01]  /*0270*/  LEA R21, R21, UR4, 0x2 ;  /* 0x0000000415157c11 */ /* 0x000fe2000f8e10ff */
[----:B------:R-:W-:Y:S01]  /*0280*/  BAR.SYNC.DEFER_BLOCKING 0x0 ;  /* 0x0000000000007b1d */ /* 0x000fe20000010000 */
[----:B------:R-:W-:Y:S01]  /*0290*/  FADD R6, R6, 9.9999997473787516356e-06 ;  /* 0x3727c5ac06067421 */ /* 0x000fe20000000000 */
[----:B------:R-:W-:-:S04]  /*02a0*/  FADD R7, R7, 9.9999997473787516356e-06 ;  /* 0x3727c5ac07077421 */ /* 0x000fc80000000000 */
[----:B0-----:R-:W0:Y:S08]  /*02b0*/  MUFU.SQRT R16, R6 ;  /* 0x0000000600107308 */ /* 0x001e300000002000 */
[----:B------:R-:W1:Y:S01]  /*02c0*/  MUFU.SQRT R17, R7 ;  /* 0x0000000700117308 */ /* 0x000e620000002000 */
[C---:B0-----:R-:W-:Y:S02]  /*02d0*/  FSETP.GT.AND P2, PT, R16.reuse, 8.50705917302346158658e+37, PT ;  /* 0x7e8000001000780b */ /* 0x041fe40003f44000 */
[----:B------:R-:W-:-:S02]  /*02e0*/  FSETP.GEU.AND P4, PT, R16, 1.175494350822287508e-38, PT ;  /* 0x008000001000780b */ /* 0x000fc40003f8e000 */
[C---:B-1----:R-:W-:Y:S02]  /*02f0*/  FSETP.GT.AND P3, PT, R17.reuse, 8.50705917302346158658e+37, PT ;  /* 0x7e8000001100780b */ /* 0x042fe40003f64000 */
[----:B------:R-:W-:-:S07]  /*0300*/  FSETP.GEU.AND P5, PT, R17, 1.175494350822287508e-38, PT ;  /* 0x008000001100780b */ /* 0x000fce0003fae000 */
[----:B------:R-:W-:Y:S01]  /*0310*/  @P2 FMUL R16, R16, 0.25 ;  /* 0x3e80000010102820 */ /* 0x000fe20000400000 */
[----:B------:R-:W-:-:S03]  /*0320*/  HFMA2.MMA R6, -RZ, RZ, 1.625, 0 ;  /* 0x3e800000ff067435 */ /* 0x000fc600000001ff */
[----:B------:R-:W-:Y:S01]  /*0330*/  @!P4 FMUL R16, R16, 16777216 ;  /* 0x4b8000001010c820 */ /* 0x000fe20000400000 */
[----:B------:R-:W-:-:S04]  /*0340*/  @P3 FMUL R17, R17, 0.25 ;  /* 0x3e80000011113820 */ /* 0x000fc80000400000 */
[----:B------:R-:W-:Y:S01]  /*0350*/  @!P5 FMUL R17, R17, 16777216 ;  /* 0x4b8000001111d820 */ /* 0x000fe20000400000 */
[----:B------:R-:W0:Y:S01]  /*0360*/  MUFU.RCP R16, R16 ;  /* 0x0000001000107308 */ /* 0x000e220000001000 */
[----:B------:R-:W-:-:S07]  /*0370*/  FSEL R7, R6, 1, P2 ;  /* 0x3f80000006077808 */ /* 0x000fce0001000000 */
[----:B------:R-:W1:Y:S01]  /*0380*/  MUFU.RCP R17, R17 ;  /* 0x0000001100117308 */ /* 0x000e620000001000 */
[----:B------:R-:W-:Y:S01]  /*0390*/  FSEL R6, R6, 1, P3 ;  /* 0x3f80000006067808 */ /* 0x000fe20001800000 */
[----:B------:R-:W-:Y:S01]  /*03a0*/  @!P4 FMUL R7, R7, 16777216 ;  /* 0x4b8000000707c820 */ /* 0x000fe20000400000 */
[----:B--2---:R-:W-:Y:S01]  /*03b0*/  FADD R8, R10, R8 ;  /* 0x000000080a087221 */ /* 0x004fe20000000000 */
[----:B------:R-:W-:Y:S02]  /*03c0*/  FADD R9, R11, R9 ;  /* 0x000000090b097221 */ /* 0x000fe40000000000 */
[----:B------:R-:W-:Y:S01]  /*03d0*/  @!P5 FMUL R6, R6, 16777216 ;  /* 0x4b8000000606d820 */ /* 0x000fe20000400000 */
[----:B0-----:R-:W-:Y:S01]  /*03e0*/  FMUL R7, R16, R7 ;  /* 0x0000000710077220 */ /* 0x001fe20000400000 */
[----:B----4-:R-:W-:Y:S01]  /*03f0*/  FADD R2, R8, -R2 ;  /* 0x8000000208027221 */ /* 0x010fe20000000000 */
[----:B------:R-:W-:Y:S01]  /*0400*/  FADD R3, R9, -R3 ;  /* 0x8000000309037221 */ /* 0x000fe20000000000 */
[----:B-1----:R-:W-:-:S02]  /*0410*/  FMUL R6, R17, R6 ;  /* 0x0000000611067220 */ /* 0x002fc40000400000 */
[----:B------:R-:W-:Y:S02]  /*0420*/  FMUL R7, R2, R7 ;  /* 0x0000000702077220 */ /* 0x000fe40000400000 */
[----:B------:R-:W-:Y:S02]  /*0430*/  FMUL R6, R3, R6 ;  /* 0x0000000603067220 */ /* 0x000fe40000400000 */
[----:B---3--:R-:W-:Y:S01]  /*0440*/  FFMA R12, R7, R24, R12 ;  /* 0x00000018070c7223 */ /* 0x008fe2000000000c */
[----:B------:R0:W-:Y:S01]  /*0450*/  @P1 STG.E.64 desc[UR6][R4.64], R8 ;  /* 0x0000000804001986 */ /* 0x0001e2000c101b06 */
[----:B------:R-:W-:Y:S01]  /*0460*/  SHF.R.S32.HI R11, RZ, 0x1f, R0 ;  /* 0x0000001fff0b7819 */ /* 0x000fe20000011400 */
[----:B------:R-:W-:Y:S01]  /*0470*/  FFMA R13, R6, R25, R13 ;  /* 0x00000019060d7223 */ /* 0x000fe2000000000d */
[----:B------:R-:W1:Y:S01]  /*0480*/  LDC.64 R2, c[0x0][0x240] ;  /* 0x00009000ff027b82 */ /* 0x000e620000000a00 */
[----:B------:R-:W-:-:S03]  /*0490*/  FSETP.GT.AND P2, PT, R12, RZ, PT ;  /* 0x000000ff0c00720b */ /* 0x000fc60003f44000 */
[----:B------:R-:W-:-:S10]  /*04a0*/  FSETP.GT.AND P3, PT, R13, RZ, PT ;  /* 0x000000ff0d00720b */ /* 0x000fd40003f64000 */
[----:B------:R-:W-:-:S03]  /*04b0*/  @!P2 FMUL R12, R12, 0.20000000298023223877 ;  /* 0x3e4ccccd0c0ca820 */ /* 0x000fc60000400000 */
[----:B------:R-:W-:-:S05]  /*04c0*/  @!P3 FMUL R13, R13, 0.20000000298023223877 ;  /* 0x3e4ccccd0d0db820 */ /* 0x000fca0000400000 */
[----:B------:R-:W-:Y:S01]  /*04d0*/  STS.64 [R21], R12 ;  /* 0x0000000c15007388 */ /* 0x000fe20000000a00 */
[----:B------:R-:W-:-:S04]  /*04e0*/  LOP3.LUT R7, R22, 0x7f, RZ, 0xc0, !PT ;  /* 0x0000007f16077812 */ /* 0x000fc800078ec0ff */
[----:B------:R-:W-:Y:S01]  /*04f0*/  LEA R10, R7, UR4, 0x2 ;  /* 0x00000004070a7c11 */ /* 0x000fe2000f8e10ff */
[----:B------:R-:W-:Y:S01]  /*0500*/  BAR.SYNC.DEFER_BLOCKING 0x0 ;  /* 0x0000000000007b1d */ /* 0x000fe20000010000 */
[----:B------:R-:W-:-:S05]  /*0510*/  LEA.HI R11, R11, R0, RZ, 0x4 ;  /* 0x000000000b0b7211 */ /* 0x000fca00078f20ff */
[C---:B------:R-:W-:Y:S01]  /*0520*/  IMAD.SHL.U32 R6, R11.reuse, 0x100, RZ ;  /* 0x000001000b067824 */ /* 0x040fe200078e00ff */
[----:B------:R-:W2:Y:S01]  /*0530*/  LDS R15, [R10] ;  /* 0x000000000a0f7984 */ /* 0x000ea20000000800 */
[----:B------:R-:W-:-:S03]  /*0540*/  LOP3.LUT R11, R11, 0xfffffff0, RZ, 0xc0, !PT ;  /* 0xfffffff00b0b7812 */ /* 0x000fc600078ec0ff */
[----:B------:R-:W-:Y:S02]  /*0550*/  LOP3.LUT R6, R6, 0xfffff000, RZ, 0xc0, !PT ;  /* 0xfffff00006067812 */ /* 0x000fe400078ec0ff */
[----:B------:R-:W-:Y:S02]  /*0560*/  PRMT R7, R7, 0x6540, R20 ;  /* 0x0000654007077816 */ /* 0x000fe40000000014 */
[----:B------:R-:W-:Y:S02]  /*0570*/  IADD3 R6, R6, R0, -R11 ;  /* 0x0000000006067210 */ /* 0x000fe40007ffe80b */
[C---:B------:R-:W-:Y:S02]  /*0580*/  LOP3.LUT R0, R7.reuse, 0x80, RZ, 0xfc, !PT ;  /* 0x0000008007007812 */ /* 0x040fe400078efcff */
[----:B------:R-:W-:Y:S02]  /*0590*/  ISETP.LT.AND P1, PT, R7, 0x100, !P0 ;  /* 0x000001000700780c */ /* 0x000fe40004721270 */
[----:B------:R-:W-:-:S02]  /*05a0*/  ISETP.LT.AND P0, PT, R0, 0x100, !P0 ;  /* 0x000001000000780c */ /* 0x000fc40004701270 */
[----:B0-----:R-:W-:-:S05]  /*05b0*/  LEA R5, R7, R6, 0x4 ;  /* 0x0000000607057211 */ /* 0x001fca00078e20ff */
[----:B-1----:R-:W-:-:S05]  /*05c0*/  IMAD.WIDE R4, R5, 0x4, R2 ;  /* 0x0000000405047825 */ /* 0x002fca00078e0202 */
[----:B--2---:R0:W-:Y:S02]  /*05d0*/  @P1 STG.E desc[UR6][R4.64], R15 ;  /* 0x0000000f04001986 */ /* 0x0041e4000c101906 */
[----:B0-----:R-:W-:Y:S05]  /*05e0*/  @!P0 EXIT ;  /* 0x000000000000894d */ /* 0x001fea0003800000 */
[----:B------:R-:W1:Y:S01]  /*05f0*/  LDS R7, [R10+0x200] ;  /* 0x000200000a077984 */ /* 0x000e620000000800 */
[----:B0-----:R-:W-:-:S04]  /*0600*/  IMAD R5, R0, 0x10, R6 ;  /* 0x0000001000057824 */ /* 0x001fc800078e0206 */
[----:B------:R-:W-:-:S05]  /*0610*/  IMAD.WIDE R2, R5, 0x4, R2 ;  /* 0x0000000405027825 */ /* 0x000fca00078e0202 */
[----:B-1----:R-:W-:Y:S01]  /*0620*/  STG.E desc[UR6][R2.64], R7 ;  /* 0x0000000702007986 */ /* 0x002fe2000c101906 */
[----:B------:R-:W-:Y:S05]  /*0630*/  EXIT ;  /* 0x000000000000794d */ /* 0x000fea0003800000 */
.L_x_0:
[----:B------:R-:W-:-:S00]  /*0640*/  BRA `(.L_x_0) ;  /* 0xfffffffc00fc7947 */ /* 0x000fc0000383ffff */
[----:B------:R-:W-:-:S00]  /*0650*/  NOP ;  /* 0x0000000000007918 */ /* 0x000fc00000000000 */
        /* <DEDUP_REMOVED lines=10> */
.L_x_1:


//--------------------- .nv.global.init           --------------------------
	.section	.nv.global.init,"aw",@progbits
.nv.global.init:
	.type		_$_str,@object
	.size		_$_str,(_$_str_$_2 - _$_str)
_$_str:
        /*0000*/ 	.byte	0x5f, 0x5f, 0x43, 0x55, 0x44, 0x41, 0x5f, 0x46, 0x54, 0x5a, 0x00
	.type		_$_str_$_2,@object
	.size		_$_str_$_2,(.L_1 - _$_str_$_2)
_$_str_$_2:
        /*000b*/ 	.byte	0x5f, 0x5f, 0x43, 0x55, 0x44, 0x41, 0x5f, 0x50, 0x52, 0x45, 0x43, 0x5f, 0x53, 0x51, 0x52, 0x54
        /*001b*/ 	.byte	0x00
.L_1:


//--------------------- .nv.shared.triton_poi_fused__native_batch_norm_legit_no_training_convolution_leaky_relu_1 --------------------------
	.section	.nv.shared.triton_poi_fused__native_batch_norm_legit_no_training_convolution_leaky_relu_1,"aw",@nobits
	.sectionflags	@""
	.align	16
	.zero		1024


//--------------------- .nv.constant0.triton_poi_fused__native_batch_norm_legit_no_training_convolution_leaky_relu_1 --------------------------
	.section	.nv.constant0.triton_poi_fused__native_batch_norm_legit_no_training_convolution_leaky_relu_1,"a",@progbits
	.sectionflags	@""
	.align	4
.nv.constant0.triton_poi_fused__native_batch_norm_legit_no_training_convolution_leaky_relu_1:
	.zero		592
